	.headerflags	@"EF_CUDA_TEXMODE_UNIFIED EF_CUDA_64BIT_ADDRESS EF_CUDA_ACCELERATORS EF_CUDA_SM90 EF_CUDA_VIRTUAL_SM(EF_CUDA_SM90)"
	.elftype	@"ET_EXEC"


//--------------------- .nv.info                  --------------------------
	.section	.nv.info,"",@"SHT_CUDA_INFO"
	.align	4


	//----- nvinfo : EIATTR_REGCOUNT
	.align		4
        /*0000*/ 	.byte	0x04, 0x2f
        /*0002*/ 	.short	(.L_1 - .L_0)
	.align		4
.L_0:
        /*0004*/ 	.word	index@(triton_poi_fused_max_pool2d_with_indices_14)
        /*0008*/ 	.word	0x00000010


	//----- nvinfo : EIATTR_MIN_STACK_SIZE
	.align		4
.L_1:
        /*000c*/ 	.byte	0x04, 0x12
        /*000e*/ 	.short	(.L_3 - .L_2)
	.align		4
.L_2:
        /*0010*/ 	.word	index@(triton_poi_fused_max_pool2d_with_indices_14)
        /*0014*/ 	.word	0x00000000


	//----- nvinfo : EIATTR_FRAME_SIZE
	.align		4
.L_3:
        /*0018*/ 	.byte	0x04, 0x11
        /*001a*/ 	.short	(.L_5 - .L_4)
	.align		4
.L_4:
        /*001c*/ 	.word	index@(triton_poi_fused_max_pool2d_with_indices_14)
        /*0020*/ 	.word	0x00000000


	//----- nvinfo : EIATTR_MIN_STACK_SIZE
	.align		4
.L_5:
        /*0024*/ 	.byte	0x04, 0x12
        /*0026*/ 	.short	(.L_7 - .L_6)
	.align		4
.L_6:
        /*0028*/ 	.word	index@(triton_poi_fused_max_pool2d_with_indices_14)
        /*002c*/ 	.word	0x00000000
.L_7:


//--------------------- .nv.info.triton_poi_fused_max_pool2d_with_indices_14 --------------------------
	.section	.nv.info.triton_poi_fused_max_pool2d_with_indices_14,"",@"SHT_CUDA_INFO"
	.sectionflags	@""
	.align	4


	//----- nvinfo : EIATTR_CUDA_API_VERSION
	.align		4
        /*0000*/ 	.byte	0x04, 0x37
        /*0002*/ 	.short	(.L_9 - .L_8)
.L_8:
        /*0004*/ 	.word	0x0000007c


	//----- nvinfo : EIATTR_KPARAM_INFO
	.align		4
.L_9:
        /*0008*/ 	.byte	0x04, 0x17
        /*000a*/ 	.short	(.L_11 - .L_10)
.L_10:
        /*000c*/ 	.word	0x00000000
        /*0010*/ 	.short	0x0003
        /*0012*/ 	.short	0x0018
        /*0014*/ 	.byte	0x00, 0xf0, 0x11, 0x00


	//----- nvinfo : EIATTR_KPARAM_INFO
	.align		4
.L_11:
        /*0018*/ 	.byte	0x04, 0x17
        /*001a*/ 	.short	(.L_13 - .L_12)
.L_12:
        /*001c*/ 	.word	0x00000000
        /*0020*/ 	.short	0x0002
        /*0022*/ 	.short	0x0010
        /*0024*/ 	.byte	0x00, 0xf4, 0x21, 0x00


	//----- nvinfo : EIATTR_KPARAM_INFO
	.align		4
.L_13:
        /*0028*/ 	.byte	0x04, 0x17
        /*002a*/ 	.short	(.L_15 - .L_14)
.L_14:
        /*002c*/ 	.word	0x00000000
        /*0030*/ 	.short	0x0001
        /*0032*/ 	.short	0x0008
        /*0034*/ 	.byte	0x00, 0xf4, 0x21, 0x00


	//----- nvinfo : EIATTR_KPARAM_INFO
	.align		4
.L_15:
        /*0038*/ 	.byte	0x04, 0x17
        /*003a*/ 	.short	(.L_17 - .L_16)
.L_16:
        /*003c*/ 	.word	0x00000000
        /*0040*/ 	.short	0x0000
        /*0042*/ 	.short	0x0000
        /*0044*/ 	.byte	0x00, 0xf4, 0x21, 0x00


	//----- nvinfo : EIATTR_SPARSE_MMA_MASK
	.align		4
.L_17:
        /*0048*/ 	.byte	0x03, 0x50
        /*004a*/ 	.short	0x0000


	//----- nvinfo : EIATTR_MAXREG_COUNT
	.align		4
        /*004c*/ 	.byte	0x03, 0x1b
        /*004e*/ 	.short	0x00ff


	//----- nvinfo : EIATTR_EXIT_INSTR_OFFSETS
	.align		4
        /*0050*/ 	.byte	0x04, 0x1c
        /*0052*/ 	.short	(.L_19 - .L_18)


	//   ....[0]....
.L_18:
        /*0054*/ 	.word	0x00000410


	//----- nvinfo : EIATTR_REQNTID
	.align		4
.L_19:
        /*0058*/ 	.byte	0x04, 0x10
        /*005a*/ 	.short	(.L_21 - .L_20)
.L_20:
        /*005c*/ 	.word	0x00000080
        /*0060*/ 	.word	0x00000001
        /*0064*/ 	.word	0x00000001


	//----- nvinfo : EIATTR_CBANK_PARAM_SIZE
	.align		4
.L_21:
        /*0068*/ 	.byte	0x03, 0x19
        /*006a*/ 	.short	0x001c


	//----- nvinfo : EIATTR_PARAM_CBANK
	.align		4
        /*006c*/ 	.byte	0x04, 0x0a
        /*006e*/ 	.short	(.L_23 - .L_22)
	.align		4
.L_22:
        /*0070*/ 	.word	index@(.nv.constant0.triton_poi_fused_max_pool2d_with_indices_14)
        /*0074*/ 	.short	0x0210
        /*0076*/ 	.short	0x001c


	//----- nvinfo : EIATTR_SW_WAR
	.align		4
.L_23:
        /*0078*/ 	.byte	0x04, 0x36
        /*007a*/ 	.short	(.L_25 - .L_24)
.L_24:
        /*007c*/ 	.word	0x00000008
.L_25:


//--------------------- .nv.callgraph             --------------------------
	.section	.nv.callgraph,"",@"SHT_CUDA_CALLGRAPH"
	.align	4
	.sectionentsize	8
	.align		4
        /*0000*/ 	.word	0x00000000
	.align		4
        /*0004*/ 	.word	0xffffffff
	.align		4
        /*0008*/ 	.word	0x00000000
	.align		4
        /*000c*/ 	.word	0xfffffffe
	.align		4
        /*0010*/ 	.word	0x00000000
	.align		4
        /*0014*/ 	.word	0xfffffffd
	.align		4
        /*0018*/ 	.word	0x00000000
	.align		4
        /*001c*/ 	.word	0xfffffffc


//--------------------- .text.triton_poi_fused_max_pool2d_with_indices_14 --------------------------
	.section	.text.triton_poi_fused_max_pool2d_with_indices_14,"ax",@progbits
	.align	128
        .global         triton_poi_fused_max_pool2d_with_indices_14
        .type           triton_poi_fused_max_pool2d_with_indices_14,@function
        .size           triton_poi_fused_max_pool2d_with_indices_14,(.L_x_1 - triton_poi_fused_max_pool2d_with_indices_14)
        .other          triton_poi_fused_max_pool2d_with_indices_14,@"STO_CUDA_ENTRY STV_DEFAULT"
triton_poi_fused_max_pool2d_with_indices_14:
.text.triton_poi_fused_max_pool2d_with_indices_14:
[----:B------:R-:W-:Y:S01]  /*0000*/  LDC R1, c[0x0][0x28] ;  /* 0x00000a00ff017b82 */ /* 0x000fe20000000800 */
[----:B------:R-:W1:Y:S01]  /*0010*/  S2R R0, SR_TID.X ;  /* 0x0000000000007919 */ /* 0x000e620000002100 */
[----:B------:R-:W-:Y:S01]  /*0020*/  ULDC.64 UR4, c[0x0][0x208] ;  /* 0x0000820000047ab9 */ /* 0x000fe20000000a00 */
[----:B------:R-:W-:Y:S01]  /*0030*/  ULDC.64 UR6, c[0x0][0x220] ;  /* 0x0000880000067ab9 */ /* 0x000fe20000000a00 */
[----:B------:R-:W2:Y:S01]  /*0040*/  S2R R3, SR_CTAID.X ;  /* 0x0000000000037919 */ /* 0x000ea20000002500 */
[----:B-1----:R-:W-:Y:S01]  /*0050*/  IMAD.SHL.U32 R0, R0, 0x2, RZ ;  /* 0x0000000200007824 */ /* 0x002fe200078e00ff */
[----:B--2---:R-:W-:-:S04]  /*0060*/  SHF.R.S32.HI R5, RZ, 0x17, R3 ;  /* 0x00000017ff057819 */ /* 0x004fc80000011403 */
[----:B------:R-:W-:Y:S02]  /*0070*/  LOP3.LUT R0, R0, 0xfe, RZ, 0xc0, !PT ;  /* 0x000000fe00007812 */ /* 0x000fe400078ec0ff */
[----:B------:R-:W-:-:S03]  /*0080*/  SGXT R5, R5, 0x1 ;  /* 0x000000010505781a */ /* 0x000fc60000000200 */
[----:B------:R-:W-:-:S05]  /*0090*/  IMAD R0, R3, 0x100, R0 ;  /* 0x0000010003007824 */ /* 0x000fca00078e0200 */
[----:B------:R-:W-:Y:S02]  /*00a0*/  SHF.R.S32.HI R3, RZ, 0x1f, R0 ;  /* 0x0000001fff037819 */ /* 0x000fe40000011400 */
[-C--:B------:R-:W-:Y:S02]  /*00b0*/  LEA.HI R6, R5, R0.reuse, RZ, 0xb ;  /* 0x0000000005067211 */ /* 0x080fe400078f58ff */
[----:B------:R-:W-:Y:S02]  /*00c0*/  LEA.HI R4, R3, R0, RZ, 0x9 ;  /* 0x0000000003047211 */ /* 0x000fe400078f48ff */
[----:B------:R-:W1:Y:S01]  /*00d0*/  LDC.64 R2, c[0x0][0x210] ;  /* 0x00008400ff027b82 */ /* 0x000e620000000a00 */
[----:B------:R-:W-:Y:S01]  /*00e0*/  IMAD.SHL.U32 R7, R6, 0x4, RZ ;  /* 0x0000000406077824 */ /* 0x000fe200078e00ff */
[----:B------:R-:W-:-:S04]  /*00f0*/  SHF.R.S32.HI R5, RZ, 0x9, R4 ;  /* 0x00000009ff057819 */ /* 0x000fc80000011404 */
[----:B------:R-:W-:Y:S02]  /*0100*/  LEA.HI R6, R5, R5, RZ, 0x2 ;  /* 0x0000000505067211 */ /* 0x000fe400078f10ff */
[----:B------:R-:W-:Y:S02]  /*0110*/  LOP3.LUT R8, R7, 0xffffe000, RZ, 0xc0, !PT ;  /* 0xffffe00007087812 */ /* 0x000fe400078ec0ff */
[----:B------:R-:W-:Y:S02]  /*0120*/  LOP3.LUT R7, R4, 0xfffffe00, RZ, 0xc0, !PT ;  /* 0xfffffe0004077812 */ /* 0x000fe400078ec0ff */
[----:B------:R-:W-:Y:S02]  /*0130*/  LOP3.LUT R6, R6, 0x3ffffc, RZ, 0xc0, !PT ;  /* 0x003ffffc06067812 */ /* 0x000fe400078ec0ff */
[----:B------:R-:W-:-:S03]  /*0140*/  IADD3 R7, R8, R0, -R7 ;  /* 0x0000000008077210 */ /* 0x000fc60007ffe807 */
[----:B------:R-:W-:-:S04]  /*0150*/  IMAD.IADD R6, R5, 0x1, -R6 ;  /* 0x0000000105067824 */ /* 0x000fc800078e0a06 */
[----:B------:R-:W-:-:S04]  /*0160*/  IMAD R11, R6, 0x400, R7 ;  /* 0x00000400060b7824 */ /* 0x000fc800078e0207 */
[C---:B------:R-:W-:Y:S02]  /*0170*/  VIADD R9, R11.reuse, 0x200 ;  /* 0x000002000b097836 */ /* 0x040fe40000000000 */
[----:B-1----:R-:W-:-:S04]  /*0180*/  IMAD.WIDE R6, R11, 0x4, R2 ;  /* 0x000000040b067825 */ /* 0x002fc800078e0202 */
[--C-:B------:R-:W-:Y:S02]  /*0190*/  IMAD.WIDE R8, R9, 0x4, R2.reuse ;  /* 0x0000000409087825 */ /* 0x100fe400078e0202 */
[----:B------:R-:W2:Y:S02]  /*01a0*/  LDG.E.64 R6, desc[UR4][R6.64] ;  /* 0x0000000406067981 */ /* 0x000ea4000c1e1b00 */
[----:B------:R-:W-:Y:S02]  /*01b0*/  VIADD R5, R11, 0x1000 ;  /* 0x000010000b057836 */ /* 0x000fe40000000000 */
[----:B------:R1:W2:Y:S02]  /*01c0*/  LDG.E.64 R12, desc[UR4][R8.64] ;  /* 0x00000004080c7981 */ /* 0x0002a4000c1e1b00 */
[----:B------:R-:W-:-:S04]  /*01d0*/  IMAD.WIDE R4, R5, 0x4, R2 ;  /* 0x0000000405047825 */ /* 0x000fc800078e0202 */
[----:B------:R-:W-:Y:S02]  /*01e0*/  VIADD R11, R11, 0x1200 ;  /* 0x000012000b0b7836 */ /* 0x000fe40000000000 */
[----:B------:R-:W3:Y:S02]  /*01f0*/  LDG.E.64 R4, desc[UR4][R4.64] ;  /* 0x0000000404047981 */ /* 0x000ee4000c1e1b00 */
[----:B------:R-:W-:Y:S01]  /*0200*/  IMAD.WIDE R2, R11, 0x4, R2 ;  /* 0x000000040b027825 */ /* 0x000fe200078e0202 */
[----:B-1----:R-:W1:Y:S05]  /*0210*/  LDC.64 R8, c[0x0][0x218] ;  /* 0x00008600ff087b82 */ /* 0x002e6a0000000a00 */
[----:B------:R-:W4:Y:S01]  /*0220*/  LDG.E.64 R2, desc[UR4][R2.64] ;  /* 0x0000000402027981 */ /* 0x000f22000c1e1b00 */
[----:B--2---:R-:W-:-:S02]  /*0230*/  FSETP.GT.AND P4, PT, R13, R7, PT ;  /* 0x000000070d00720b */ /* 0x004fc40003f84000 */
[----:B------:R-:W-:Y:S02]  /*0240*/  FSETP.GT.AND P3, PT, R12, R6, PT ;  /* 0x000000060c00720b */ /* 0x000fe40003f64000 */
[----:B------:R-:W-:Y:S02]  /*0250*/  FSETP.NAN.AND P0, PT, R13, R13, PT ;  /* 0x0000000d0d00720b */ /* 0x000fe40003f08000 */
[----:B---3--:R-:W-:Y:S02]  /*0260*/  FSETP.NAN.AND P6, PT, R5, R5, PT ;  /* 0x000000050500720b */ /* 0x008fe40003fc8000 */
[----:B------:R-:W-:Y:S02]  /*0270*/  FSETP.NAN.AND P5, PT, R4, R4, PT ;  /* 0x000000040400720b */ /* 0x000fe40003fa8000 */
[----:B------:R-:W-:-:S03]  /*0280*/  FSETP.NAN.AND P1, PT, R12, R12, PT ;  /* 0x0000000c0c00720b */ /* 0x000fc60003f28000 */
[----:B------:R-:W-:Y:S02]  /*0290*/  @!P4 SEL R13, R13, R7, P0 ;  /* 0x000000070d0dc207 */ /* 0x000fe40000000000 */
[----:B------:R-:W-:Y:S02]  /*02a0*/  @!P3 SEL R12, R12, R6, P1 ;  /* 0x000000060c0cb207 */ /* 0x000fe40000800000 */
[----:B------:R-:W-:Y:S02]  /*02b0*/  FSETP.GEU.AND P0, PT, R13, R5, PT ;  /* 0x000000050d00720b */ /* 0x000fe40003f0e000 */
[----:B----4-:R-:W-:Y:S02]  /*02c0*/  FSETP.NAN.AND P1, PT, R2, R2, PT ;  /* 0x000000020200720b */ /* 0x010fe40003f28000 */
[----:B------:R-:W-:Y:S02]  /*02d0*/  FSETP.GEU.AND P2, PT, R12, R4, PT ;  /* 0x000000040c00720b */ /* 0x000fe40003f4e000 */
[----:B------:R-:W-:-:S02]  /*02e0*/  @!P6 SEL R5, R5, R13, !P0 ;  /* 0x0000000d0505e207 */ /* 0x000fc40004000000 */
[----:B------:R-:W-:Y:S02]  /*02f0*/  FSETP.NAN.AND P6, PT, R3, R3, PT ;  /* 0x000000030300720b */ /* 0x000fe40003fc8000 */
[----:B------:R-:W-:Y:S02]  /*0300*/  SEL R7, RZ, 0x1, !P4 ;  /* 0x00000001ff077807 */ /* 0x000fe40006000000 */
[----:B------:R-:W-:Y:S02]  /*0310*/  @!P5 SEL R4, R4, R12, !P2 ;  /* 0x0000000c0404d207 */ /* 0x000fe40005000000 */
[----:B------:R-:W-:Y:S02]  /*0320*/  SEL R6, RZ, 0x1, !P3 ;  /* 0x00000001ff067807 */ /* 0x000fe40005800000 */
[----:B------:R-:W-:Y:S02]  /*0330*/  SEL R7, R7, 0x2, P0 ;  /* 0x0000000207077807 */ /* 0x000fe40000000000 */
[----:B------:R-:W-:-:S02]  /*0340*/  FSETP.GEU.AND P3, PT, R4, R2, PT ;  /* 0x000000020400720b */ /* 0x000fc40003f6e000 */
[----:B------:R-:W-:Y:S02]  /*0350*/  SEL R10, R6, 0x2, P2 ;  /* 0x00000002060a7807 */ /* 0x000fe40001000000 */
[----:B------:R-:W-:Y:S02]  /*0360*/  FSETP.GEU.AND P0, PT, R5, R3, PT ;  /* 0x000000030500720b */ /* 0x000fe40003f0e000 */
[----:B------:R-:W-:Y:S02]  /*0370*/  @!P1 SEL R2, R2, R4, !P3 ;  /* 0x0000000402029207 */ /* 0x000fe40005800000 */
[----:B------:R-:W-:Y:S02]  /*0380*/  SEL R10, R10, 0x3, P3 ;  /* 0x000000030a0a7807 */ /* 0x000fe40001800000 */
[----:B------:R-:W-:Y:S02]  /*0390*/  SEL R11, R7, 0x3, P0 ;  /* 0x00000003070b7807 */ /* 0x000fe40000000000 */
[----:B------:R-:W-:-:S02]  /*03a0*/  IADD3 R6, P1, R0, UR6, RZ ;  /* 0x0000000600067c10 */ /* 0x000fc4000ff3e0ff */
[----:B------:R-:W-:Y:S01]  /*03b0*/  @!P6 SEL R3, R3, R5, !P0 ;  /* 0x000000050303e207 */ /* 0x000fe20004000000 */
[C---:B-1----:R-:W-:Y:S01]  /*03c0*/  IMAD.WIDE R4, R0.reuse, 0x4, R8 ;  /* 0x0000000400047825 */ /* 0x042fe200078e0208 */
[----:B------:R-:W-:-:S03]  /*03d0*/  LEA.HI.X.SX32 R7, R0, UR7, 0x1, P1 ;  /* 0x0000000700077c11 */ /* 0x000fc600088f0eff */
[----:B------:R-:W-:Y:S01]  /*03e0*/  IMAD R11, R11, 0x100, R10 ;  /* 0x000001000b0b7824 */ /* 0x000fe200078e020a */
[----:B------:R-:W-:Y:S04]  /*03f0*/  STG.E.64 desc[UR4][R4.64], R2 ;  /* 0x0000000204007986 */ /* 0x000fe8000c101b04 */
[----:B------:R-:W-:Y:S01]  /*0400*/  STG.E.U16 desc[UR4][R6.64], R11 ;  /* 0x0000000b06007986 */ /* 0x000fe2000c101504 */
[----:B------:R-:W-:Y:S05]  /*0410*/  EXIT ;  /* 0x000000000000794d */ /* 0x000fea0003800000 */
.L_x_0:
[----:B------:R-:W-:-:S00]  /*0420*/  BRA `(.L_x_0) ;  /* 0xfffffffc00fc7947 */ /* 0x000fc0000383ffff */
[----:B------:R-:W-:-:S00]  /*0430*/  NOP ;  /* 0x0000000000007918 */ /* 0x000fc00000000000 */
        /* <DEDUP_REMOVED lines=12> */
.L_x_1:


//--------------------- .nv.constant0.triton_poi_fused_max_pool2d_with_indices_14 --------------------------
	.section	.nv.constant0.triton_poi_fused_max_pool2d_with_indices_14,"a",@progbits
	.sectionflags	@""
	.align	4
.nv.constant0.triton_poi_fused_max_pool2d_with_indices_14:
	.zero		556
